//
// Generated by NVIDIA NVVM Compiler
//
// Compiler Build ID: CL-36424714
// Cuda compilation tools, release 13.0, V13.0.88
// Based on NVVM 20.0.0
//

.version 9.0
.target sm_100
.address_size 64

	// .globl	_Z8cuda_addPiS_S_

.visible .entry _Z8cuda_addPiS_S_(
	.param .u64 .ptr .align 1 _Z8cuda_addPiS_S__param_0,
	.param .u64 .ptr .align 1 _Z8cuda_addPiS_S__param_1,
	.param .u64 .ptr .align 1 _Z8cuda_addPiS_S__param_2
)
{
	.reg .b32 	%r<8>;
	.reg .b64 	%rd<11>;

	ld.param.u64 	%rd1, [_Z8cuda_addPiS_S__param_0];
	ld.param.u64 	%rd2, [_Z8cuda_addPiS_S__param_1];
	ld.param.u64 	%rd3, [_Z8cuda_addPiS_S__param_2];
	cvta.to.global.u64 	%rd4, %rd3;
	cvta.to.global.u64 	%rd5, %rd2;
	cvta.to.global.u64 	%rd6, %rd1;
	mov.u32 	%r1, %tid.x;
	mov.u32 	%r2, %ctaid.x;
	mov.u32 	%r3, %ntid.x;
	mad.lo.s32 	%r4, %r2, %r3, %r1;
	mul.wide.s32 	%rd7, %r4, 4;
	add.s64 	%rd8, %rd6, %rd7;
	ld.global.u32 	%r5, [%rd8];
	add.s64 	%rd9, %rd5, %rd7;
	ld.global.u32 	%r6, [%rd9];
	add.s32 	%r7, %r6, %r5;
	add.s64 	%rd10, %rd4, %rd7;
	st.global.u32 	[%rd10], %r7;
	ret;

}


// ===== COMPILED SASS (sm_100) =====

	.target	sm_100

	.elftype	@"ET_EXEC"


//--------------------- .note.nv.tkinfo           --------------------------
	.section	.note.nv.tkinfo,"",@"SHT_NOTE"
	.sectionflags	@"SHF_NOTE_NV_TKINFO"
	.tkinfo
        /*0018*/ 	.word	0x00000002
        /*0030*/ 	.string	""
        /*0030*/ 	.string	"ptxas"
        /*0030*/ 	.string	"Cuda compilation tools, release 13.0, V13.0.88"
        /*0030*/ 	.string	"Build cuda_13.0.r13.0/compiler.36424714_0"
        /*0030*/ 	.string	"-arch sm_100 -m 64 "



//--------------------- .note.nv.cuinfo           --------------------------
	.section	.note.nv.cuinfo,"",@"SHT_NOTE"
	.sectionflags	@"SHF_NOTE_NV_CUINFO"
        /*0018*/ 	.short	0x0002
        /*001a*/ 	.short	0x0064
        /*001c*/ 	.short	0x0082
	.zero		2


//--------------------- .nv.info                  --------------------------
	.section	.nv.info,"",@"SHT_CUDA_INFO"
	.align	4


	//----- nvinfo : EIATTR_REGCOUNT
	.align		4
        /*0000*/ 	.byte	0x04, 0x2f
        /*0002*/ 	.short	(.L_1 - .L_0)
	.align		4
.L_0:
        /*0004*/ 	.word	index@(_Z8cuda_addPiS_S_)
        /*0008*/ 	.word	0x0000000c


	//----- nvinfo : EIATTR_FRAME_SIZE
	.align		4
.L_1:
        /*000c*/ 	.byte	0x04, 0x11
        /*000e*/ 	.short	(.L_3 - .L_2)
	.align		4
.L_2:
        /*0010*/ 	.word	index@(_Z8cuda_addPiS_S_)
        /*0014*/ 	.word	0x00000000


	//----- nvinfo : EIATTR_MIN_STACK_SIZE
	.align		4
.L_3:
        /*0018*/ 	.byte	0x04, 0x12
        /*001a*/ 	.short	(.L_5 - .L_4)
	.align		4
.L_4:
        /*001c*/ 	.word	index@(_Z8cuda_addPiS_S_)
        /*0020*/ 	.word	0x00000000
.L_5:


//--------------------- .nv.compat                --------------------------
	.section	.nv.compat,"",@"SHT_CUDA_COMPAT_INFO"
	.align	4
        /*0000*/ 	.byte	0x02, 0x09, 0x00, 0x00, 0x02, 0x02, 0x01, 0x00, 0x02, 0x05, 0x05, 0x00, 0x03, 0x07, 0x01, 0x01
        /*0010*/ 	.byte	0x02, 0x03, 0x00, 0x00, 0x02, 0x06, 0x01, 0x00, 0x04, 0x0b, 0x08, 0x00, 0x09, 0x00, 0x00, 0x00
        /*0020*/ 	.byte	0x00, 0x00, 0x00, 0x00


//--------------------- .nv.info._Z8cuda_addPiS_S_ --------------------------
	.section	.nv.info._Z8cuda_addPiS_S_,"",@"SHT_CUDA_INFO"
	.sectionflags	@""
	.align	4


	//----- nvinfo : EIATTR_CUDA_API_VERSION
	.align		4
        /*0000*/ 	.byte	0x04, 0x37
        /*0002*/ 	.short	(.L_7 - .L_6)
.L_6:
        /*0004*/ 	.word	0x00000082


	//----- nvinfo : EIATTR_KPARAM_INFO
	.align		4
.L_7:
        /*0008*/ 	.byte	0x04, 0x17
        /*000a*/ 	.short	(.L_9 - .L_8)
.L_8:
        /*000c*/ 	.word	0x00000000
        /*0010*/ 	.short	0x0002
        /*0012*/ 	.short	0x0010
        /*0014*/ 	.byte	0x00, 0xf5, 0x21, 0x00


	//----- nvinfo : EIATTR_KPARAM_INFO
	.align		4
.L_9:
        /*0018*/ 	.byte	0x04, 0x17
        /*001a*/ 	.short	(.L_11 - .L_10)
.L_10:
        /*001c*/ 	.word	0x00000000
        /*0020*/ 	.short	0x0001
        /*0022*/ 	.short	0x0008
        /*0024*/ 	.byte	0x00, 0xf5, 0x21, 0x00


	//----- nvinfo : EIATTR_KPARAM_INFO
	.align		4
.L_11:
        /*0028*/ 	.byte	0x04, 0x17
        /*002a*/ 	.short	(.L_13 - .L_12)
.L_12:
        /*002c*/ 	.word	0x00000000
        /*0030*/ 	.short	0x0000
        /*0032*/ 	.short	0x0000
        /*0034*/ 	.byte	0x00, 0xf5, 0x21, 0x00


	//----- nvinfo : EIATTR_SPARSE_MMA_MASK
	.align		4
.L_13:
        /*0038*/ 	.byte	0x03, 0x50
        /*003a*/ 	.short	0x0000


	//----- nvinfo : EIATTR_MAXREG_COUNT
	.align		4
        /*003c*/ 	.byte	0x03, 0x1b
        /*003e*/ 	.short	0x00ff


	//----- nvinfo : EIATTR_MERCURY_ISA_VERSION
	.align		4
        /*0040*/ 	.byte	0x03, 0x5f
        /*0042*/ 	.short	0x0101


	//----- nvinfo : EIATTR_VRC_CTA_INIT_COUNT
	.align		4
        /*0044*/ 	.byte	0x02, 0x4a
	.zero		1
	.zero		1


	//----- nvinfo : EIATTR_EXIT_INSTR_OFFSETS
	.align		4
        /*0048*/ 	.byte	0x04, 0x1c
        /*004a*/ 	.short	(.L_15 - .L_14)


	//   ....[0]....
.L_14:
        /*004c*/ 	.word	0x00000100


	//----- nvinfo : EIATTR_CBANK_PARAM_SIZE
	.align		4
.L_15:
        /*0050*/ 	.byte	0x03, 0x19
        /*0052*/ 	.short	0x0018


	//----- nvinfo : EIATTR_PARAM_CBANK
	.align		4
        /*0054*/ 	.byte	0x04, 0x0a
        /*0056*/ 	.short	(.L_17 - .L_16)
	.align		4
.L_16:
        /*0058*/ 	.word	index@(.nv.constant0._Z8cuda_addPiS_S_)
        /*005c*/ 	.short	0x0380
        /*005e*/ 	.short	0x0018


	//----- nvinfo : EIATTR_SW_WAR
	.align		4
.L_17:
        /*0060*/ 	.byte	0x04, 0x36
        /*0062*/ 	.short	(.L_19 - .L_18)
.L_18:
        /*0064*/ 	.word	0x00000008
.L_19:


//--------------------- .nv.callgraph             --------------------------
	.section	.nv.callgraph,"",@"SHT_CUDA_CALLGRAPH"
	.align	4
	.sectionentsize	8
	.align		4
        /*0000*/ 	.word	0x00000000
	.align		4
        /*0004*/ 	.word	0xffffffff
	.align		4
        /*0008*/ 	.word	0x00000000
	.align		4
        /*000c*/ 	.word	0xfffffffe
	.align		4
        /*0010*/ 	.word	0x00000000
	.align		4
        /*0014*/ 	.word	0xfffffffd
	.align		4
        /*0018*/ 	.word	0x00000000
	.align		4
        /*001c*/ 	.word	0xfffffffc


//--------------------- .text._Z8cuda_addPiS_S_   --------------------------
	.section	.text._Z8cuda_addPiS_S_,"ax",@progbits
	.align	128
        .global         _Z8cuda_addPiS_S_
        .type           _Z8cuda_addPiS_S_,@function
        .size           _Z8cuda_addPiS_S_,(.L_x_1 - _Z8cuda_addPiS_S_)
        .other          _Z8cuda_addPiS_S_,@"STO_CUDA_ENTRY STV_DEFAULT"
_Z8cuda_addPiS_S_:
.text._Z8cuda_addPiS_S_:
[----:B------:R-:W-:Y:S01]  /*0000*/  LDC R1, c[0x0][0x37c] ;  /* 0x0000df00ff017b82 */ /* 0x000fe20000000800 */
[----:B------:R-:W0:Y:S07]  /*0010*/  S2R R9, SR_TID.X ;  /* 0x0000000000097919 */ /* 0x000e2e0000002100 */
[----:B------:R-:W0:Y:S01]  /*0020*/  S2UR UR6, SR_CTAID.X ;  /* 0x00000000000679c3 */ /* 0x000e220000002500 */
[----:B------:R-:W1:Y:S07]  /*0030*/  LDCU.64 UR4, c[0x0][0x358] ;  /* 0x00006b00ff0477ac */ /* 0x000e6e0008000a00 */
[----:B------:R-:W0:Y:S08]  /*0040*/  LDC R0, c[0x0][0x360] ;  /* 0x0000d800ff007b82 */ /* 0x000e300000000800 */
[----:B------:R-:W2:Y:S08]  /*0050*/  LDC.64 R2, c[0x0][0x380] ;  /* 0x0000e000ff027b82 */ /* 0x000eb00000000a00 */
[----:B------:R-:W3:Y:S01]  /*0060*/  LDC.64 R4, c[0x0][0x388] ;  /* 0x0000e200ff047b82 */ /* 0x000ee20000000a00 */
[----:B0-----:R-:W-:-:S07]  /*0070*/  IMAD R9, R0, UR6, R9 ;  /* 0x0000000600097c24 */ /* 0x001fce000f8e0209 */
[----:B------:R-:W0:Y:S01]  /*0080*/  LDC.64 R6, c[0x0][0x390] ;  /* 0x0000e400ff067b82 */ /* 0x000e220000000a00 */
[----:B--2---:R-:W-:-:S06]  /*0090*/  IMAD.WIDE R2, R9, 0x4, R2 ;  /* 0x0000000409027825 */ /* 0x004fcc00078e0202 */
[----:B-1----:R-:W2:Y:S01]  /*00a0*/  LDG.E R2, desc[UR4][R2.64] ;  /* 0x0000000402027981 */ /* 0x002ea2000c1e1900 */
[----:B---3--:R-:W-:-:S06]  /*00b0*/  IMAD.WIDE R4, R9, 0x4, R4 ;  /* 0x0000000409047825 */ /* 0x008fcc00078e0204 */
[----:B------:R-:W2:Y:S01]  /*00c0*/  LDG.E R5, desc[UR4][R4.64] ;  /* 0x0000000404057981 */ /* 0x000ea2000c1e1900 */
[----:B0-----:R-:W-:Y:S01]  /*00d0*/  IMAD.WIDE R6, R9, 0x4, R6 ;  /* 0x0000000409067825 */ /* 0x001fe200078e0206 */
[----:B--2---:R-:W-:-:S05]  /*00e0*/  IADD3 R9, PT, PT, R2, R5, RZ ;  /* 0x0000000502097210 */ /* 0x004fca0007ffe0ff */
[----:B------:R-:W-:Y:S01]  /*00f0*/  STG.E desc[UR4][R6.64], R9 ;  /* 0x0000000906007986 */ /* 0x000fe2000c101904 */
[----:B------:R-:W-:Y:S05]  /*0100*/  EXIT ;  /* 0x000000000000794d */ /* 0x000fea0003800000 */
.L_x_0:
[----:B------:R-:W-:-:S00]  /*0110*/  BRA `(.L_x_0) ;  /* 0xfffffffc00fc7947 */ /* 0x000fc0000383ffff */
[----:B------:R-:W-:-:S00]  /*0120*/  NOP ;  /* 0x0000000000007918 */ /* 0x000fc00000000000 */
        /* <DEDUP_REMOVED lines=13> */
.L_x_1:


//--------------------- .nv.shared.reserved.0     --------------------------
	.section	.nv.shared.reserved.0,"aw",@nobits
	.weak		__nv_reservedSMEM_offset_0_alias
	.size		__nv_reservedSMEM_offset_0_alias, 0, 64
	.other		__nv_reservedSMEM_offset_0_alias,@"STO_CUDA_RESERVED_SHARED STV_DEFAULT"
__nv_reservedSMEM_offset_0_alias:
	.zero		0
	.zero		64


//--------------------- .nv.constant0._Z8cuda_addPiS_S_ --------------------------
	.section	.nv.constant0._Z8cuda_addPiS_S_,"a",@progbits
	.sectionflags	@""
	.align	4
.nv.constant0._Z8cuda_addPiS_S_:
	.zero		920


//--------------------- SYMBOLS --------------------------

	.type		.nv.reservedSmem.offset0,@object
	.size		.nv.reservedSmem.offset0,0x4
